	.headerflags	@"EF_CUDA_TEXMODE_UNIFIED EF_CUDA_64BIT_ADDRESS EF_CUDA_ACCELERATORS EF_CUDA_SM90 EF_CUDA_VIRTUAL_SM(EF_CUDA_SM90)"
	.elftype	@"ET_EXEC"


//--------------------- .nv.info                  --------------------------
	.section	.nv.info,"",@"SHT_CUDA_INFO"
	.align	4


	//----- nvinfo : EIATTR_REGCOUNT
	.align		4
        /*0000*/ 	.byte	0x04, 0x2f
        /*0002*/ 	.short	(.L_3 - .L_2)
	.align		4
.L_2:
        /*0004*/ 	.word	index@(triton_poi_fused__native_batch_norm_legit_no_training_relu_27)
        /*0008*/ 	.word	0x00000016


	//----- nvinfo : EIATTR_MIN_STACK_SIZE
	.align		4
.L_3:
        /*000c*/ 	.byte	0x04, 0x12
        /*000e*/ 	.short	(.L_5 - .L_4)
	.align		4
.L_4:
        /*0010*/ 	.word	index@(triton_poi_fused__native_batch_norm_legit_no_training_relu_27)
        /*0014*/ 	.word	0x00000000


	//----- nvinfo : EIATTR_FRAME_SIZE
	.align		4
.L_5:
        /*0018*/ 	.byte	0x04, 0x11
        /*001a*/ 	.short	(.L_7 - .L_6)
	.align		4
.L_6:
        /*001c*/ 	.word	index@(triton_poi_fused__native_batch_norm_legit_no_training_relu_27)
        /*0020*/ 	.word	0x00000000


	//----- nvinfo : EIATTR_MIN_STACK_SIZE
	.align		4
.L_7:
        /*0024*/ 	.byte	0x04, 0x12
        /*0026*/ 	.short	(.L_9 - .L_8)
	.align		4
.L_8:
        /*0028*/ 	.word	index@(triton_poi_fused__native_batch_norm_legit_no_training_relu_27)
        /*002c*/ 	.word	0x00000000
.L_9:


//--------------------- .nv.info.triton_poi_fused__native_batch_norm_legit_no_training_relu_27 --------------------------
	.section	.nv.info.triton_poi_fused__native_batch_norm_legit_no_training_relu_27,"",@"SHT_CUDA_INFO"
	.sectionflags	@""
	.align	4


	//----- nvinfo : EIATTR_CUDA_API_VERSION
	.align		4
        /*0000*/ 	.byte	0x04, 0x37
        /*0002*/ 	.short	(.L_11 - .L_10)
.L_10:
        /*0004*/ 	.word	0x0000007c


	//----- nvinfo : EIATTR_KPARAM_INFO
	.align		4
.L_11:
        /*0008*/ 	.byte	0x04, 0x17
        /*000a*/ 	.short	(.L_13 - .L_12)
.L_12:
        /*000c*/ 	.word	0x00000000
        /*0010*/ 	.short	0x0006
        /*0012*/ 	.short	0x0030
        /*0014*/ 	.byte	0x00, 0xf0, 0x11, 0x00


	//----- nvinfo : EIATTR_KPARAM_INFO
	.align		4
.L_13:
        /*0018*/ 	.byte	0x04, 0x17
        /*001a*/ 	.short	(.L_15 - .L_14)
.L_14:
        /*001c*/ 	.word	0x00000000
        /*0020*/ 	.short	0x0005
        /*0022*/ 	.short	0x0028
        /*0024*/ 	.byte	0x00, 0xf4, 0x21, 0x00


	//----- nvinfo : EIATTR_KPARAM_INFO
	.align		4
.L_15:
        /*0028*/ 	.byte	0x04, 0x17
        /*002a*/ 	.short	(.L_17 - .L_16)
.L_16:
        /*002c*/ 	.word	0x00000000
        /*0030*/ 	.short	0x0004
        /*0032*/ 	.short	0x0020
        /*0034*/ 	.byte	0x00, 0xf4, 0x21, 0x00


	//----- nvinfo : EIATTR_KPARAM_INFO
	.align		4
.L_17:
        /*0038*/ 	.byte	0x04, 0x17
        /*003a*/ 	.short	(.L_19 - .L_18)
.L_18:
        /*003c*/ 	.word	0x00000000
        /*0040*/ 	.short	0x0003
        /*0042*/ 	.short	0x0018
        /*0044*/ 	.byte	0x00, 0xf4, 0x21, 0x00


	//----- nvinfo : EIATTR_KPARAM_INFO
	.align		4
.L_19:
        /*0048*/ 	.byte	0x04, 0x17
        /*004a*/ 	.short	(.L_21 - .L_20)
.L_20:
        /*004c*/ 	.word	0x00000000
        /*0050*/ 	.short	0x0002
        /*0052*/ 	.short	0x0010
        /*0054*/ 	.byte	0x00, 0xf4, 0x21, 0x00


	//----- nvinfo : EIATTR_KPARAM_INFO
	.align		4
.L_21:
        /*0058*/ 	.byte	0x04, 0x17
        /*005a*/ 	.short	(.L_23 - .L_22)
.L_22:
        /*005c*/ 	.word	0x00000000
        /*0060*/ 	.short	0x0001
        /*0062*/ 	.short	0x0008
        /*0064*/ 	.byte	0x00, 0xf4, 0x21, 0x00


	//----- nvinfo : EIATTR_KPARAM_INFO
	.align		4
.L_23:
        /*0068*/ 	.byte	0x04, 0x17
        /*006a*/ 	.short	(.L_25 - .L_24)
.L_24:
        /*006c*/ 	.word	0x00000000
        /*0070*/ 	.short	0x0000
        /*0072*/ 	.short	0x0000
        /*0074*/ 	.byte	0x00, 0xf4, 0x21, 0x00


	//----- nvinfo : EIATTR_SPARSE_MMA_MASK
	.align		4
.L_25:
        /*0078*/ 	.byte	0x03, 0x50
        /*007a*/ 	.short	0x0000


	//----- nvinfo : EIATTR_MAXREG_COUNT
	.align		4
        /*007c*/ 	.byte	0x03, 0x1b
        /*007e*/ 	.short	0x00ff


	//----- nvinfo : EIATTR_EXIT_INSTR_OFFSETS
	.align		4
        /*0080*/ 	.byte	0x04, 0x1c
        /*0082*/ 	.short	(.L_27 - .L_26)


	//   ....[0]....
.L_26:
        /*0084*/ 	.word	0x00000420


	//   ....[1]....
        /*0088*/ 	.word	0x00000440


	//----- nvinfo : EIATTR_REQNTID
	.align		4
.L_27:
        /*008c*/ 	.byte	0x04, 0x10
        /*008e*/ 	.short	(.L_29 - .L_28)
.L_28:
        /*0090*/ 	.word	0x00000100
        /*0094*/ 	.word	0x00000001
        /*0098*/ 	.word	0x00000001


	//----- nvinfo : EIATTR_CBANK_PARAM_SIZE
	.align		4
.L_29:
        /*009c*/ 	.byte	0x03, 0x19
        /*009e*/ 	.short	0x0034


	//----- nvinfo : EIATTR_PARAM_CBANK
	.align		4
        /*00a0*/ 	.byte	0x04, 0x0a
        /*00a2*/ 	.short	(.L_31 - .L_30)
	.align		4
.L_30:
        /*00a4*/ 	.word	index@(.nv.constant0.triton_poi_fused__native_batch_norm_legit_no_training_relu_27)
        /*00a8*/ 	.short	0x0210
        /*00aa*/ 	.short	0x0034


	//----- nvinfo : EIATTR_SW_WAR
	.align		4
.L_31:
        /*00ac*/ 	.byte	0x04, 0x36
        /*00ae*/ 	.short	(.L_33 - .L_32)
.L_32:
        /*00b0*/ 	.word	0x00000008
.L_33:


//--------------------- .nv.callgraph             --------------------------
	.section	.nv.callgraph,"",@"SHT_CUDA_CALLGRAPH"
	.align	4
	.sectionentsize	8
	.align		4
        /*0000*/ 	.word	0x00000000
	.align		4
        /*0004*/ 	.word	0xffffffff
	.align		4
        /*0008*/ 	.word	0x00000000
	.align		4
        /*000c*/ 	.word	0xfffffffe
	.align		4
        /*0010*/ 	.word	0x00000000
	.align		4
        /*0014*/ 	.word	0xfffffffd
	.align		4
        /*0018*/ 	.word	0x00000000
	.align		4
        /*001c*/ 	.word	0xfffffffc


//--------------------- .nv.constant4             --------------------------
	.section	.nv.constant4,"a",@progbits
	.align	8
	.align		8
.nv.constant4:
        /*0000*/ 	.dword	_$_str
	.align		8
        /*0008*/ 	.dword	_$_str_$_2


//--------------------- .text.triton_poi_fused__native_batch_norm_legit_no_training_relu_27 --------------------------
	.section	.text.triton_poi_fused__native_batch_norm_legit_no_training_relu_27,"ax",@progbits
	.align	128
        .global         triton_poi_fused__native_batch_norm_legit_no_training_relu_27
        .type           triton_poi_fused__native_batch_norm_legit_no_training_relu_27,@function
        .size           triton_poi_fused__native_batch_norm_legit_no_training_relu_27,(.L_x_1 - triton_poi_fused__native_batch_norm_legit_no_training_relu_27)
        .other          triton_poi_fused__native_batch_norm_legit_no_training_relu_27,@"STO_CUDA_ENTRY STV_DEFAULT"
triton_poi_fused__native_batch_norm_legit_no_training_relu_27:
.text.triton_poi_fused__native_batch_norm_legit_no_training_relu_27:
[----:B------:R-:W0:Y:S01]  /*0000*/  LDC R1, c[0x0][0x28] ;  /* 0x00000a00ff017b82 */ /* 0x000e220000000800 */
[----:B------:R-:W1:Y:S07]  /*0010*/  S2R R0, SR_TID.X ;  /* 0x0000000000007919 */ /* 0x000e6e0000002100 */
[----:B------:R-:W2:Y:S01]  /*0020*/  LDC.64 R8, c[0x0][0x220] ;  /* 0x00008800ff087b82 */ /* 0x000ea20000000a00 */
[----:B------:R-:W-:Y:S01]  /*0030*/  ULDC.64 UR4, c[0x0][0x208] ;  /* 0x0000820000047ab9 */ /* 0x000fe20000000a00 */
[----:B------:R-:W3:Y:S06]  /*0040*/  S2R R5, SR_CTAID.X ;  /* 0x0000000000057919 */ /* 0x000eec0000002500 */
[----:B------:R-:W4:Y:S08]  /*0050*/  LDC.64 R12, c[0x0][0x210] ;  /* 0x00008400ff0c7b82 */ /* 0x000f300000000a00 */
[----:B------:R-:W5:Y:S08]  /*0060*/  LDC.64 R14, c[0x0][0x218] ;  /* 0x00008600ff0e7b82 */ /* 0x000f700000000a00 */
[----:B------:R-:W5:Y:S01]  /*0070*/  LDC.64 R16, c[0x0][0x228] ;  /* 0x00008a00ff107b82 */ /* 0x000f620000000a00 */
[----:B-1----:R-:W-:-:S07]  /*0080*/  SHF.L.U32 R0, R0, 0x1, RZ ;  /* 0x0000000100007819 */ /* 0x002fce00000006ff */
[----:B------:R-:W1:Y:S01]  /*0090*/  LDC.64 R18, c[0x0][0x230] ;  /* 0x00008c00ff127b82 */ /* 0x000e620000000a00 */
[----:B---3--:R-:W-:Y:S02]  /*00a0*/  SHF.R.S32.HI R3, RZ, 0x16, R5 ;  /* 0x00000016ff037819 */ /* 0x008fe40000011405 */
[----:B------:R-:W-:Y:S02]  /*00b0*/  LOP3.LUT R0, R0, 0x1fe, RZ, 0xc0, !PT ;  /* 0x000001fe00007812 */ /* 0x000fe400078ec0ff */
[----:B------:R-:W-:Y:S02]  /*00c0*/  SGXT R3, R3, 0x1 ;  /* 0x000000010303781a */ /* 0x000fe40000000200 */
[----:B------:R-:W-:-:S04]  /*00d0*/  LEA R0, R5, R0, 0x9 ;  /* 0x0000000005007211 */ /* 0x000fc800078e48ff */
[----:B------:R-:W-:Y:S02]  /*00e0*/  LEA.HI R3, R3, R0, RZ, 0x6 ;  /* 0x0000000003037211 */ /* 0x000fe400078f30ff */
[----:B------:R-:W-:Y:S02]  /*00f0*/  ISETP.GE.AND P0, PT, R0, 0xe8900, PT ;  /* 0x000e89000000780c */ /* 0x000fe40003f06270 */
[----:B------:R-:W-:-:S04]  /*0100*/  LOP3.LUT R3, R3, 0xffffffc0, RZ, 0xc0, !PT ;  /* 0xffffffc003037812 */ /* 0x000fc800078ec0ff */
[----:B------:R-:W-:Y:S02]  /*0110*/  IADD3 R11, R0, -R3, RZ ;  /* 0x80000003000b7210 */ /* 0x000fe40007ffe0ff */
[----:B------:R-:W-:-:S03]  /*0120*/  CS2R R2, SRZ ;  /* 0x0000000000027805 */ /* 0x000fc6000001ff00 */
[----:B--2---:R-:W-:-:S05]  /*0130*/  IMAD.WIDE R8, R11, 0x4, R8 ;  /* 0x000000040b087825 */ /* 0x004fca00078e0208 */
[----:B------:R2:W3:Y:S01]  /*0140*/  @!P0 LDG.E.EL.64 R2, desc[UR4][R8.64] ;  /* 0x0000000408028981 */ /* 0x0004e2000c2e1b00 */
[----:B------:R-:W-:Y:S02]  /*0150*/  CS2R R4, SRZ ;  /* 0x0000000000047805 */ /* 0x000fe4000001ff00 */
[----:B------:R-:W-:Y:S01]  /*0160*/  CS2R R6, SRZ ;  /* 0x0000000000067805 */ /* 0x000fe2000001ff00 */
[----:B----4-:R-:W-:-:S04]  /*0170*/  IMAD.WIDE R12, R0, 0x4, R12 ;  /* 0x00000004000c7825 */ /* 0x010fc800078e020c */
[C---:B-----5:R-:W-:Y:S01]  /*0180*/  IMAD.WIDE R14, R11.reuse, 0x4, R14 ;  /* 0x000000040b0e7825 */ /* 0x060fe200078e020e */
[----:B------:R-:W4:Y:S01]  /*0190*/  @!P0 LDG.E.64 R4, desc[UR4][R12.64] ;  /* 0x000000040c048981 */ /* 0x000f22000c1e1b00 */
[----:B--2---:R-:W-:Y:S02]  /*01a0*/  CS2R R8, SRZ ;  /* 0x0000000000087805 */ /* 0x004fe4000001ff00 */
[C---:B0-----:R-:W-:Y:S01]  /*01b0*/  IMAD.WIDE R16, R11.reuse, 0x4, R16 ;  /* 0x000000040b107825 */ /* 0x041fe200078e0210 */
[----:B------:R0:W4:Y:S03]  /*01c0*/  @!P0 LDG.E.EL.64 R6, desc[UR4][R14.64] ;  /* 0x000000040e068981 */ /* 0x000126000c2e1b00 */
[----:B-1----:R-:W-:Y:S01]  /*01d0*/  IMAD.WIDE R18, R11, 0x4, R18 ;  /* 0x000000040b127825 */ /* 0x002fe200078e0212 */
[----:B------:R-:W-:-:S04]  /*01e0*/  CS2R R10, SRZ ;  /* 0x00000000000a7805 */ /* 0x000fc8000001ff00 */
[----:B------:R-:W2:Y:S04]  /*01f0*/  @!P0 LDG.E.EL.64 R8, desc[UR4][R18.64] ;  /* 0x0000000412088981 */ /* 0x000ea8000c2e1b00 */
[----:B------:R-:W2:Y:S01]  /*0200*/  @!P0 LDG.E.EL.64 R10, desc[UR4][R16.64] ;  /* 0x00000004100a8981 */ /* 0x000ea2000c2e1b00 */
[----:B0-----:R-:W-:Y:S01]  /*0210*/  HFMA2.MMA R14, -RZ, RZ, 1.625, 0 ;  /* 0x3e800000ff0e7435 */ /* 0x001fe200000001ff */
[----:B---3--:R-:W-:Y:S01]  /*0220*/  FADD R2, R2, 0.0010000000474974513054 ;  /* 0x3a83126f02027421 */ /* 0x008fe20000000000 */
[----:B------:R-:W-:-:S03]  /*0230*/  FADD R3, R3, 0.0010000000474974513054 ;  /* 0x3a83126f03037421 */ /* 0x000fc60000000000 */
[----:B------:R-:W0:Y:S08]  /*0240*/  MUFU.SQRT R12, R2 ;  /* 0x00000002000c7308 */ /* 0x000e300000002000 */
[----:B------:R1:W3:Y:S01]  /*0250*/  MUFU.SQRT R13, R3 ;  /* 0x00000003000d7308 */ /* 0x0002e20000002000 */
[C---:B0-----:R-:W-:Y:S02]  /*0260*/  FSETP.GT.AND P1, PT, R12.reuse, 8.50705917302346158658e+37, PT ;  /* 0x7e8000000c00780b */ /* 0x041fe40003f24000 */
[----:B------:R-:W-:Y:S01]  /*0270*/  FSETP.GEU.AND P3, PT, R12, 1.175494350822287508e-38, PT ;  /* 0x008000000c00780b */ /* 0x000fe20003f6e000 */
[----:B-1----:R-:W0:Y:S01]  /*0280*/  LDC.64 R2, c[0x0][0x238] ;  /* 0x00008e00ff027b82 */ /* 0x002e220000000a00 */
[----:B---3--:R-:W-:-:S02]  /*0290*/  FSETP.GT.AND P2, PT, R13, 8.50705917302346158658e+37, PT ;  /* 0x7e8000000d00780b */ /* 0x008fc40003f44000 */
[----:B------:R-:W-:-:S07]  /*02a0*/  FSETP.GEU.AND P4, PT, R13, 1.175494350822287508e-38, PT ;  /* 0x008000000d00780b */ /* 0x000fce0003f8e000 */
[----:B------:R-:W-:-:S04]  /*02b0*/  @P1 FMUL R12, R12, 0.25 ;  /* 0x3e8000000c0c1820 */ /* 0x000fc80000400000 */
[----:B------:R-:W-:Y:S01]  /*02c0*/  @!P3 FMUL R12, R12, 16777216 ;  /* 0x4b8000000c0cb820 */ /* 0x000fe20000400000 */
[----:B------:R-:W-:-:S04]  /*02d0*/  @P2 FMUL R13, R13, 0.25 ;  /* 0x3e8000000d0d2820 */ /* 0x000fc80000400000 */
[----:B------:R-:W-:Y:S01]  /*02e0*/  @!P4 FMUL R13, R13, 16777216 ;  /* 0x4b8000000d0dc820 */ /* 0x000fe20000400000 */
[----:B------:R-:W1:Y:S01]  /*02f0*/  MUFU.RCP R12, R12 ;  /* 0x0000000c000c7308 */ /* 0x000e620000001000 */
[----:B------:R-:W-:-:S07]  /*0300*/  FSEL R15, R14, 1, P1 ;  /* 0x3f8000000e0f7808 */ /* 0x000fce0000800000 */
[----:B------:R-:W3:Y:S01]  /*0310*/  MUFU.RCP R13, R13 ;  /* 0x0000000d000d7308 */ /* 0x000ee20000001000 */
[----:B------:R-:W-:Y:S01]  /*0320*/  FSEL R14, R14, 1, P2 ;  /* 0x3f8000000e0e7808 */ /* 0x000fe20001000000 */
[----:B------:R-:W-:-:S04]  /*0330*/  @!P3 FMUL R15, R15, 16777216 ;  /* 0x4b8000000f0fb820 */ /* 0x000fc80000400000 */
[----:B------:R-:W-:Y:S01]  /*0340*/  @!P4 FMUL R14, R14, 16777216 ;  /* 0x4b8000000e0ec820 */ /* 0x000fe20000400000 */
[----:B----4-:R-:W-:Y:S01]  /*0350*/  FADD R5, -R7, R5 ;  /* 0x0000000507057221 */ /* 0x010fe20000000100 */
[----:B------:R-:W-:Y:S01]  /*0360*/  FADD R4, -R6, R4 ;  /* 0x0000000406047221 */ /* 0x000fe20000000100 */
[----:B-1----:R-:W-:Y:S01]  /*0370*/  FMUL R15, R12, R15 ;  /* 0x0000000f0c0f7220 */ /* 0x002fe20000400000 */
[----:B---3--:R-:W-:-:S03]  /*0380*/  FMUL R14, R13, R14 ;  /* 0x0000000e0d0e7220 */ /* 0x008fc60000400000 */
[----:B------:R-:W-:Y:S01]  /*0390*/  FMUL R15, R4, R15 ;  /* 0x0000000f040f7220 */ /* 0x000fe20000400000 */
[----:B------:R-:W-:-:S03]  /*03a0*/  FMUL R14, R5, R14 ;  /* 0x0000000e050e7220 */ /* 0x000fc60000400000 */
[----:B--2---:R-:W-:Y:S01]  /*03b0*/  FFMA R8, R15, R10, R8 ;  /* 0x0000000a0f087223 */ /* 0x004fe20000000008 */
[----:B------:R-:W-:-:S04]  /*03c0*/  FFMA R9, R14, R11, R9 ;  /* 0x0000000b0e097223 */ /* 0x000fc80000000009 */
[----:B------:R-:W-:Y:S02]  /*03d0*/  FSETP.GEU.AND P1, PT, R8, RZ, PT ;  /* 0x000000ff0800720b */ /* 0x000fe40003f2e000 */
[C---:B------:R-:W-:Y:S01]  /*03e0*/  FSETP.GEU.AND P2, PT, R9.reuse, RZ, PT ;  /* 0x000000ff0900720b */ /* 0x040fe20003f4e000 */
[----:B0-----:R-:W-:Y:S01]  /*03f0*/  IMAD.WIDE R2, R0, 0x4, R2 ;  /* 0x0000000400027825 */ /* 0x001fe200078e0202 */
[----:B------:R-:W-:Y:S02]  /*0400*/  FSEL R8, R8, RZ, P1 ;  /* 0x000000ff08087208 */ /* 0x000fe40000800000 */
[----:B------:R-:W-:Y:S01]  /*0410*/  FSEL R9, R9, RZ, P2 ;  /* 0x000000ff09097208 */ /* 0x000fe20001000000 */
[----:B------:R-:W-:Y:S08]  /*0420*/  @P0 EXIT ;  /* 0x000000000000094d */ /* 0x000ff00003800000 */
[----:B------:R-:W-:Y:S01]  /*0430*/  STG.E.64 desc[UR4][R2.64], R8 ;  /* 0x0000000802007986 */ /* 0x000fe2000c101b04 */
[----:B------:R-:W-:Y:S05]  /*0440*/  EXIT ;  /* 0x000000000000794d */ /* 0x000fea0003800000 */
.L_x_0:
[----:B------:R-:W-:-:S00]  /*0450*/  BRA `(.L_x_0) ;  /* 0xfffffffc00fc7947 */ /* 0x000fc0000383ffff */
[----:B------:R-:W-:-:S00]  /*0460*/  NOP ;  /* 0x0000000000007918 */ /* 0x000fc00000000000 */
        /* <DEDUP_REMOVED lines=9> */
.L_x_1:


//--------------------- .nv.global.init           --------------------------
	.section	.nv.global.init,"aw",@progbits
.nv.global.init:
	.type		_$_str,@object
	.size		_$_str,(_$_str_$_2 - _$_str)
_$_str:
        /*0000*/ 	.byte	0x5f, 0x5f, 0x43, 0x55, 0x44, 0x41, 0x5f, 0x46, 0x54, 0x5a, 0x00
	.type		_$_str_$_2,@object
	.size		_$_str_$_2,(.L_1 - _$_str_$_2)
_$_str_$_2:
        /*000b*/ 	.byte	0x5f, 0x5f, 0x43, 0x55, 0x44, 0x41, 0x5f, 0x50, 0x52, 0x45, 0x43, 0x5f, 0x53, 0x51, 0x52, 0x54
        /*001b*/ 	.byte	0x00
.L_1:


//--------------------- .nv.constant0.triton_poi_fused__native_batch_norm_legit_no_training_relu_27 --------------------------
	.section	.nv.constant0.triton_poi_fused__native_batch_norm_legit_no_training_relu_27,"a",@progbits
	.sectionflags	@""
	.align	4
.nv.constant0.triton_poi_fused__native_batch_norm_legit_no_training_relu_27:
	.zero		580
